//
// Generated by NVIDIA NVVM Compiler
//
// Compiler Build ID: CL-36424714
// Cuda compilation tools, release 13.0, V13.0.88
// Based on NVVM 20.0.0
//

.version 9.0
.target sm_100
.address_size 64

	// .globl	_Z23applyHighPassFilterCUDAPhS_ii
.const .align 4 .b8 filter_CUDA[36] = {255, 255, 255, 255, 255, 255, 255, 255, 255, 255, 255, 255, 255, 255, 255, 255, 9, 0, 0, 0, 255, 255, 255, 255, 255, 255, 255, 255, 255, 255, 255, 255, 255, 255, 255, 255};

.visible .entry _Z23applyHighPassFilterCUDAPhS_ii(
	.param .u64 .ptr .align 1 _Z23applyHighPassFilterCUDAPhS_ii_param_0,
	.param .u64 .ptr .align 1 _Z23applyHighPassFilterCUDAPhS_ii_param_1,
	.param .u32 _Z23applyHighPassFilterCUDAPhS_ii_param_2,
	.param .u32 _Z23applyHighPassFilterCUDAPhS_ii_param_3
)
{
	.reg .pred 	%p<8>;
	.reg .b32 	%r<97>;
	.reg .b64 	%rd<13>;

	ld.param.u64 	%rd1, [_Z23applyHighPassFilterCUDAPhS_ii_param_0];
	ld.param.u64 	%rd2, [_Z23applyHighPassFilterCUDAPhS_ii_param_1];
	ld.param.u32 	%r4, [_Z23applyHighPassFilterCUDAPhS_ii_param_2];
	ld.param.u32 	%r5, [_Z23applyHighPassFilterCUDAPhS_ii_param_3];
	mov.u32 	%r7, %ctaid.x;
	mov.u32 	%r8, %ntid.x;
	mov.u32 	%r9, %tid.x;
	mad.lo.s32 	%r10, %r7, %r8, %r9;
	mov.u32 	%r11, %ctaid.y;
	mov.u32 	%r12, %ntid.y;
	mov.u32 	%r13, %tid.y;
	mad.lo.s32 	%r14, %r11, %r12, %r13;
	setp.lt.s32 	%p1, %r10, 1;
	add.s32 	%r15, %r4, -1;
	setp.ge.s32 	%p2, %r10, %r15;
	or.pred  	%p3, %p1, %p2;
	setp.eq.s32 	%p4, %r14, 0;
	or.pred  	%p5, %p4, %p3;
	add.s32 	%r16, %r5, -1;
	setp.ge.s32 	%p6, %r14, %r16;
	or.pred  	%p7, %p5, %p6;
	@%p7 bra 	$L__BB0_2;
	cvta.to.global.u64 	%rd3, %rd2;
	cvta.to.global.u64 	%rd4, %rd1;
	mul.lo.s32 	%r17, %r4, %r14;
	add.s32 	%r18, %r17, %r10;
	mul.lo.s32 	%r19, %r18, 3;
	add.s32 	%r20, %r17, %r4;
	add.s32 	%r21, %r18, %r4;
	mad.lo.s32 	%r22, %r21, 3, -3;
	shl.b32 	%r23, %r4, 1;
	sub.s32 	%r24, %r20, %r23;
	add.s32 	%r25, %r24, %r10;
	mad.lo.s32 	%r26, %r25, 3, -3;
	cvt.s64.s32 	%rd5, %r26;
	add.s64 	%rd6, %rd4, %rd5;
	ld.global.u8 	%r27, [%rd6];
	ld.const.u32 	%r28, [filter_CUDA];
	mul.lo.s32 	%r29, %r28, %r27;
	ld.global.u8 	%r30, [%rd6+3];
	ld.const.u32 	%r31, [filter_CUDA+4];
	mad.lo.s32 	%r32, %r31, %r30, %r29;
	ld.global.u8 	%r33, [%rd6+6];
	ld.const.u32 	%r34, [filter_CUDA+8];
	mad.lo.s32 	%r35, %r34, %r33, %r32;
	mad.lo.s32 	%r36, %r4, 3, %r26;
	cvt.s64.s32 	%rd7, %r36;
	add.s64 	%rd8, %rd4, %rd7;
	ld.global.u8 	%r37, [%rd8];
	ld.const.u32 	%r38, [filter_CUDA+12];
	mad.lo.s32 	%r39, %r38, %r37, %r35;
	cvt.s64.s32 	%rd9, %r19;
	ld.global.u8 	%r40, [%rd8+3];
	ld.const.u32 	%r41, [filter_CUDA+16];
	mad.lo.s32 	%r42, %r41, %r40, %r39;
	ld.global.u8 	%r43, [%rd8+6];
	ld.const.u32 	%r44, [filter_CUDA+20];
	mad.lo.s32 	%r45, %r44, %r43, %r42;
	cvt.s64.s32 	%rd10, %r22;
	add.s64 	%rd11, %rd4, %rd10;
	ld.global.u8 	%r46, [%rd11];
	ld.const.u32 	%r47, [filter_CUDA+24];
	mad.lo.s32 	%r48, %r47, %r46, %r45;
	ld.global.u8 	%r49, [%rd11+3];
	ld.const.u32 	%r50, [filter_CUDA+28];
	mad.lo.s32 	%r51, %r50, %r49, %r48;
	ld.global.u8 	%r52, [%rd11+6];
	ld.const.u32 	%r53, [filter_CUDA+32];
	mad.lo.s32 	%r54, %r53, %r52, %r51;
	max.s32 	%r55, %r54, 0;
	min.s32 	%r56, %r55, 255;
	add.s64 	%rd12, %rd3, %rd9;
	st.global.u8 	[%rd12], %r56;
	ld.global.u8 	%r57, [%rd6+1];
	mul.lo.s32 	%r58, %r28, %r57;
	ld.global.u8 	%r59, [%rd6+4];
	mad.lo.s32 	%r60, %r31, %r59, %r58;
	ld.global.u8 	%r61, [%rd6+7];
	mad.lo.s32 	%r62, %r34, %r61, %r60;
	ld.global.u8 	%r63, [%rd8+1];
	mad.lo.s32 	%r64, %r38, %r63, %r62;
	ld.global.u8 	%r65, [%rd8+4];
	mad.lo.s32 	%r66, %r41, %r65, %r64;
	ld.global.u8 	%r67, [%rd8+7];
	mad.lo.s32 	%r68, %r44, %r67, %r66;
	ld.global.u8 	%r69, [%rd11+1];
	mad.lo.s32 	%r70, %r47, %r69, %r68;
	ld.global.u8 	%r71, [%rd11+4];
	mad.lo.s32 	%r72, %r50, %r71, %r70;
	ld.global.u8 	%r73, [%rd11+7];
	mad.lo.s32 	%r74, %r53, %r73, %r72;
	max.s32 	%r75, %r74, 0;
	min.s32 	%r76, %r75, 255;
	st.global.u8 	[%rd12+1], %r76;
	ld.global.u8 	%r77, [%rd6+2];
	mul.lo.s32 	%r78, %r28, %r77;
	ld.global.u8 	%r79, [%rd6+5];
	mad.lo.s32 	%r80, %r31, %r79, %r78;
	ld.global.u8 	%r81, [%rd6+8];
	mad.lo.s32 	%r82, %r34, %r81, %r80;
	ld.global.u8 	%r83, [%rd8+2];
	mad.lo.s32 	%r84, %r38, %r83, %r82;
	ld.global.u8 	%r85, [%rd8+5];
	mad.lo.s32 	%r86, %r41, %r85, %r84;
	ld.global.u8 	%r87, [%rd8+8];
	mad.lo.s32 	%r88, %r44, %r87, %r86;
	ld.global.u8 	%r89, [%rd11+2];
	mad.lo.s32 	%r90, %r47, %r89, %r88;
	ld.global.u8 	%r91, [%rd11+5];
	mad.lo.s32 	%r92, %r50, %r91, %r90;
	ld.global.u8 	%r93, [%rd11+8];
	mad.lo.s32 	%r94, %r53, %r93, %r92;
	max.s32 	%r95, %r94, 0;
	min.s32 	%r96, %r95, 255;
	st.global.u8 	[%rd12+2], %r96;
$L__BB0_2:
	ret;

}
	// .globl	_Z33applyHighPassFilterCUDA_GrayscalePhS_ii
.visible .entry _Z33applyHighPassFilterCUDA_GrayscalePhS_ii(
	.param .u64 .ptr .align 1 _Z33applyHighPassFilterCUDA_GrayscalePhS_ii_param_0,
	.param .u64 .ptr .align 1 _Z33applyHighPassFilterCUDA_GrayscalePhS_ii_param_1,
	.param .u32 _Z33applyHighPassFilterCUDA_GrayscalePhS_ii_param_2,
	.param .u32 _Z33applyHighPassFilterCUDA_GrayscalePhS_ii_param_3
)
{
	.reg .pred 	%p<8>;
	.reg .b32 	%r<50>;
	.reg .b64 	%rd<12>;

	ld.param.u64 	%rd1, [_Z33applyHighPassFilterCUDA_GrayscalePhS_ii_param_0];
	ld.param.u64 	%rd2, [_Z33applyHighPassFilterCUDA_GrayscalePhS_ii_param_1];
	ld.param.u32 	%r4, [_Z33applyHighPassFilterCUDA_GrayscalePhS_ii_param_2];
	ld.param.u32 	%r5, [_Z33applyHighPassFilterCUDA_GrayscalePhS_ii_param_3];
	mov.u32 	%r7, %ctaid.x;
	mov.u32 	%r8, %ntid.x;
	mov.u32 	%r9, %tid.x;
	mad.lo.s32 	%r10, %r7, %r8, %r9;
	mov.u32 	%r11, %ctaid.y;
	mov.u32 	%r12, %ntid.y;
	mov.u32 	%r13, %tid.y;
	mad.lo.s32 	%r14, %r11, %r12, %r13;
	setp.lt.s32 	%p1, %r10, 1;
	add.s32 	%r15, %r4, -1;
	setp.ge.s32 	%p2, %r10, %r15;
	or.pred  	%p3, %p1, %p2;
	setp.eq.s32 	%p4, %r14, 0;
	or.pred  	%p5, %p4, %p3;
	add.s32 	%r16, %r5, -1;
	setp.ge.s32 	%p6, %r14, %r16;
	or.pred  	%p7, %p5, %p6;
	@%p7 bra 	$L__BB1_2;
	cvta.to.global.u64 	%rd3, %rd2;
	cvta.to.global.u64 	%rd4, %rd1;
	add.s32 	%r17, %r14, -1;
	mad.lo.s32 	%r18, %r17, %r4, %r10;
	add.s32 	%r19, %r18, -1;
	cvt.s64.s32 	%rd5, %r19;
	add.s64 	%rd6, %rd4, %rd5;
	ld.global.u8 	%r20, [%rd6];
	ld.const.u32 	%r21, [filter_CUDA];
	mul.lo.s32 	%r22, %r21, %r20;
	ld.global.u8 	%r23, [%rd6+1];
	ld.const.u32 	%r24, [filter_CUDA+4];
	mad.lo.s32 	%r25, %r24, %r23, %r22;
	ld.global.u8 	%r26, [%rd6+2];
	ld.const.u32 	%r27, [filter_CUDA+8];
	mad.lo.s32 	%r28, %r27, %r26, %r25;
	add.s32 	%r29, %r18, %r4;
	cvt.s64.s32 	%rd7, %r4;
	add.s64 	%rd8, %rd6, %rd7;
	ld.global.u8 	%r30, [%rd8];
	ld.const.u32 	%r31, [filter_CUDA+12];
	mad.lo.s32 	%r32, %r31, %r30, %r28;
	cvt.s64.s32 	%rd9, %r29;
	ld.global.u8 	%r33, [%rd8+1];
	ld.const.u32 	%r34, [filter_CUDA+16];
	mad.lo.s32 	%r35, %r34, %r33, %r32;
	ld.global.u8 	%r36, [%rd8+2];
	ld.const.u32 	%r37, [filter_CUDA+20];
	mad.lo.s32 	%r38, %r37, %r36, %r35;
	add.s64 	%rd10, %rd8, %rd7;
	ld.global.u8 	%r39, [%rd10];
	ld.const.u32 	%r40, [filter_CUDA+24];
	mad.lo.s32 	%r41, %r40, %r39, %r38;
	ld.global.u8 	%r42, [%rd10+1];
	ld.const.u32 	%r43, [filter_CUDA+28];
	mad.lo.s32 	%r44, %r43, %r42, %r41;
	ld.global.u8 	%r45, [%rd10+2];
	ld.const.u32 	%r46, [filter_CUDA+32];
	mad.lo.s32 	%r47, %r46, %r45, %r44;
	max.s32 	%r48, %r47, 0;
	min.s32 	%r49, %r48, 255;
	add.s64 	%rd11, %rd3, %rd9;
	st.global.u8 	[%rd11], %r49;
$L__BB1_2:
	ret;

}


// ===== COMPILED SASS (sm_100) =====

	.target	sm_100

	.elftype	@"ET_EXEC"


//--------------------- .note.nv.tkinfo           --------------------------
	.section	.note.nv.tkinfo,"",@"SHT_NOTE"
	.sectionflags	@"SHF_NOTE_NV_TKINFO"
	.tkinfo
        /*0018*/ 	.word	0x00000002
        /*0030*/ 	.string	""
        /*0030*/ 	.string	"ptxas"
        /*0030*/ 	.string	"Cuda compilation tools, release 13.0, V13.0.88"
        /*0030*/ 	.string	"Build cuda_13.0.r13.0/compiler.36424714_0"
        /*0030*/ 	.string	"-arch sm_100 -m 64 "



//--------------------- .note.nv.cuinfo           --------------------------
	.section	.note.nv.cuinfo,"",@"SHT_NOTE"
	.sectionflags	@"SHF_NOTE_NV_CUINFO"
        /*0018*/ 	.short	0x0002
        /*001a*/ 	.short	0x0064
        /*001c*/ 	.short	0x0082
	.zero		2


//--------------------- .nv.info                  --------------------------
	.section	.nv.info,"",@"SHT_CUDA_INFO"
	.align	4


	//----- nvinfo : EIATTR_REGCOUNT
	.align		4
        /*0000*/ 	.byte	0x04, 0x2f
        /*0002*/ 	.short	(.L_2 - .L_1)
	.align		4
.L_1:
        /*0004*/ 	.word	index@(_Z23applyHighPassFilterCUDAPhS_ii)
        /*0008*/ 	.word	0x0000001e


	//----- nvinfo : EIATTR_FRAME_SIZE
	.align		4
.L_2:
        /*000c*/ 	.byte	0x04, 0x11
        /*000e*/ 	.short	(.L_4 - .L_3)
	.align		4
.L_3:
        /*0010*/ 	.word	index@(_Z23applyHighPassFilterCUDAPhS_ii)
        /*0014*/ 	.word	0x00000000


	//----- nvinfo : EIATTR_REGCOUNT
	.align		4
.L_4:
        /*0018*/ 	.byte	0x04, 0x2f
        /*001a*/ 	.short	(.L_6 - .L_5)
	.align		4
.L_5:
        /*001c*/ 	.word	index@(_Z33applyHighPassFilterCUDA_GrayscalePhS_ii)
        /*0020*/ 	.word	0x0000001a


	//----- nvinfo : EIATTR_FRAME_SIZE
	.align		4
.L_6:
        /*0024*/ 	.byte	0x04, 0x11
        /*0026*/ 	.short	(.L_8 - .L_7)
	.align		4
.L_7:
        /*0028*/ 	.word	index@(_Z33applyHighPassFilterCUDA_GrayscalePhS_ii)
        /*002c*/ 	.word	0x00000000


	//----- nvinfo : EIATTR_MIN_STACK_SIZE
	.align		4
.L_8:
        /*0030*/ 	.byte	0x04, 0x12
        /*0032*/ 	.short	(.L_10 - .L_9)
	.align		4
.L_9:
        /*0034*/ 	.word	index@(_Z33applyHighPassFilterCUDA_GrayscalePhS_ii)
        /*0038*/ 	.word	0x00000000


	//----- nvinfo : EIATTR_MIN_STACK_SIZE
	.align		4
.L_10:
        /*003c*/ 	.byte	0x04, 0x12
        /*003e*/ 	.short	(.L_12 - .L_11)
	.align		4
.L_11:
        /*0040*/ 	.word	index@(_Z23applyHighPassFilterCUDAPhS_ii)
        /*0044*/ 	.word	0x00000000
.L_12:


//--------------------- .nv.compat                --------------------------
	.section	.nv.compat,"",@"SHT_CUDA_COMPAT_INFO"
	.align	4
        /*0000*/ 	.byte	0x02, 0x09, 0x00, 0x00, 0x02, 0x02, 0x01, 0x00, 0x02, 0x05, 0x05, 0x00, 0x03, 0x07, 0x01, 0x01
        /*0010*/ 	.byte	0x02, 0x03, 0x00, 0x00, 0x02, 0x06, 0x01, 0x00, 0x04, 0x0b, 0x08, 0x00, 0x09, 0x00, 0x00, 0x00
        /*0020*/ 	.byte	0x00, 0x00, 0x00, 0x00


//--------------------- .nv.info._Z33applyHighPassFilterCUDA_GrayscalePhS_ii --------------------------
	.section	.nv.info._Z33applyHighPassFilterCUDA_GrayscalePhS_ii,"",@"SHT_CUDA_INFO"
	.sectionflags	@""
	.align	4


	//----- nvinfo : EIATTR_CUDA_API_VERSION
	.align		4
        /*0000*/ 	.byte	0x04, 0x37
        /*0002*/ 	.short	(.L_14 - .L_13)
.L_13:
        /*0004*/ 	.word	0x00000082


	//----- nvinfo : EIATTR_KPARAM_INFO
	.align		4
.L_14:
        /*0008*/ 	.byte	0x04, 0x17
        /*000a*/ 	.short	(.L_16 - .L_15)
.L_15:
        /*000c*/ 	.word	0x00000000
        /*0010*/ 	.short	0x0003
        /*0012*/ 	.short	0x0014
        /*0014*/ 	.byte	0x00, 0xf0, 0x11, 0x00


	//----- nvinfo : EIATTR_KPARAM_INFO
	.align		4
.L_16:
        /*0018*/ 	.byte	0x04, 0x17
        /*001a*/ 	.short	(.L_18 - .L_17)
.L_17:
        /*001c*/ 	.word	0x00000000
        /*0020*/ 	.short	0x0002
        /*0022*/ 	.short	0x0010
        /*0024*/ 	.byte	0x00, 0xf0, 0x11, 0x00


	//----- nvinfo : EIATTR_KPARAM_INFO
	.align		4
.L_18:
        /*0028*/ 	.byte	0x04, 0x17
        /*002a*/ 	.short	(.L_20 - .L_19)
.L_19:
        /*002c*/ 	.word	0x00000000
        /*0030*/ 	.short	0x0001
        /*0032*/ 	.short	0x0008
        /*0034*/ 	.byte	0x00, 0xf5, 0x21, 0x00


	//----- nvinfo : EIATTR_KPARAM_INFO
	.align		4
.L_20:
        /*0038*/ 	.byte	0x04, 0x17
        /*003a*/ 	.short	(.L_22 - .L_21)
.L_21:
        /*003c*/ 	.word	0x00000000
        /*0040*/ 	.short	0x0000
        /*0042*/ 	.short	0x0000
        /*0044*/ 	.byte	0x00, 0xf5, 0x21, 0x00


	//----- nvinfo : EIATTR_SPARSE_MMA_MASK
	.align		4
.L_22:
        /*0048*/ 	.byte	0x03, 0x50
        /*004a*/ 	.short	0x0000


	//----- nvinfo : EIATTR_MAXREG_COUNT
	.align		4
        /*004c*/ 	.byte	0x03, 0x1b
        /*004e*/ 	.short	0x00ff


	//----- nvinfo : EIATTR_MERCURY_ISA_VERSION
	.align		4
        /*0050*/ 	.byte	0x03, 0x5f
        /*0052*/ 	.short	0x0101


	//----- nvinfo : EIATTR_VRC_CTA_INIT_COUNT
	.align		4
        /*0054*/ 	.byte	0x02, 0x4a
	.zero		1
	.zero		1


	//----- nvinfo : EIATTR_EXIT_INSTR_OFFSETS
	.align		4
        /*0058*/ 	.byte	0x04, 0x1c
        /*005a*/ 	.short	(.L_24 - .L_23)


	//   ....[0]....
.L_23:
        /*005c*/ 	.word	0x00000100


	//   ....[1]....
        /*0060*/ 	.word	0x00000380


	//----- nvinfo : EIATTR_CBANK_PARAM_SIZE
	.align		4
.L_24:
        /*0064*/ 	.byte	0x03, 0x19
        /*0066*/ 	.short	0x0018


	//----- nvinfo : EIATTR_PARAM_CBANK
	.align		4
        /*0068*/ 	.byte	0x04, 0x0a
        /*006a*/ 	.short	(.L_26 - .L_25)
	.align		4
.L_25:
        /*006c*/ 	.word	index@(.nv.constant0._Z33applyHighPassFilterCUDA_GrayscalePhS_ii)
        /*0070*/ 	.short	0x0380
        /*0072*/ 	.short	0x0018


	//----- nvinfo : EIATTR_SW_WAR
	.align		4
.L_26:
        /*0074*/ 	.byte	0x04, 0x36
        /*0076*/ 	.short	(.L_28 - .L_27)
.L_27:
        /*0078*/ 	.word	0x00000008
.L_28:


//--------------------- .nv.info._Z23applyHighPassFilterCUDAPhS_ii --------------------------
	.section	.nv.info._Z23applyHighPassFilterCUDAPhS_ii,"",@"SHT_CUDA_INFO"
	.sectionflags	@""
	.align	4


	//----- nvinfo : EIATTR_CUDA_API_VERSION
	.align		4
        /*0000*/ 	.byte	0x04, 0x37
        /*0002*/ 	.short	(.L_30 - .L_29)
.L_29:
        /*0004*/ 	.word	0x00000082


	//----- nvinfo : EIATTR_KPARAM_INFO
	.align		4
.L_30:
        /*0008*/ 	.byte	0x04, 0x17
        /*000a*/ 	.short	(.L_32 - .L_31)
.L_31:
        /*000c*/ 	.word	0x00000000
        /*0010*/ 	.short	0x0003
        /*0012*/ 	.short	0x0014
        /*0014*/ 	.byte	0x00, 0xf0, 0x11, 0x00


	//----- nvinfo : EIATTR_KPARAM_INFO
	.align		4
.L_32:
        /*0018*/ 	.byte	0x04, 0x17
        /*001a*/ 	.short	(.L_34 - .L_33)
.L_33:
        /*001c*/ 	.word	0x00000000
        /*0020*/ 	.short	0x0002
        /*0022*/ 	.short	0x0010
        /*0024*/ 	.byte	0x00, 0xf0, 0x11, 0x00


	//----- nvinfo : EIATTR_KPARAM_INFO
	.align		4
.L_34:
        /*0028*/ 	.byte	0x04, 0x17
        /*002a*/ 	.short	(.L_36 - .L_35)
.L_35:
        /*002c*/ 	.word	0x00000000
        /*0030*/ 	.short	0x0001
        /*0032*/ 	.short	0x0008
        /*0034*/ 	.byte	0x00, 0xf5, 0x21, 0x00


	//----- nvinfo : EIATTR_KPARAM_INFO
	.align		4
.L_36:
        /*0038*/ 	.byte	0x04, 0x17
        /*003a*/ 	.short	(.L_38 - .L_37)
.L_37:
        /*003c*/ 	.word	0x00000000
        /*0040*/ 	.short	0x0000
        /*0042*/ 	.short	0x0000
        /*0044*/ 	.byte	0x00, 0xf5, 0x21, 0x00


	//----- nvinfo : EIATTR_SPARSE_MMA_MASK
	.align		4
.L_38:
        /*0048*/ 	.byte	0x03, 0x50
        /*004a*/ 	.short	0x0000


	//----- nvinfo : EIATTR_MAXREG_COUNT
	.align		4
        /*004c*/ 	.byte	0x03, 0x1b
        /*004e*/ 	.short	0x00ff


	//----- nvinfo : EIATTR_MERCURY_ISA_VERSION
	.align		4
        /*0050*/ 	.byte	0x03, 0x5f
        /*0052*/ 	.short	0x0101


	//----- nvinfo : EIATTR_VRC_CTA_INIT_COUNT
	.align		4
        /*0054*/ 	.byte	0x02, 0x4a
	.zero		1
	.zero		1


	//----- nvinfo : EIATTR_EXIT_INSTR_OFFSETS
	.align		4
        /*0058*/ 	.byte	0x04, 0x1c
        /*005a*/ 	.short	(.L_40 - .L_39)


	//   ....[0]....
.L_39:
        /*005c*/ 	.word	0x00000100


	//   ....[1]....
        /*0060*/ 	.word	0x00000680


	//----- nvinfo : EIATTR_CBANK_PARAM_SIZE
	.align		4
.L_40:
        /*0064*/ 	.byte	0x03, 0x19
        /*0066*/ 	.short	0x0018


	//----- nvinfo : EIATTR_PARAM_CBANK
	.align		4
        /*0068*/ 	.byte	0x04, 0x0a
        /*006a*/ 	.short	(.L_42 - .L_41)
	.align		4
.L_41:
        /*006c*/ 	.word	index@(.nv.constant0._Z23applyHighPassFilterCUDAPhS_ii)
        /*0070*/ 	.short	0x0380
        /*0072*/ 	.short	0x0018


	//----- nvinfo : EIATTR_SW_WAR
	.align		4
.L_42:
        /*0074*/ 	.byte	0x04, 0x36
        /*0076*/ 	.short	(.L_44 - .L_43)
.L_43:
        /*0078*/ 	.word	0x00000008
.L_44:


//--------------------- .nv.callgraph             --------------------------
	.section	.nv.callgraph,"",@"SHT_CUDA_CALLGRAPH"
	.align	4
	.sectionentsize	8
	.align		4
        /*0000*/ 	.word	0x00000000
	.align		4
        /*0004*/ 	.word	0xffffffff
	.align		4
        /*0008*/ 	.word	0x00000000
	.align		4
        /*000c*/ 	.word	0xfffffffe
	.align		4
        /*0010*/ 	.word	0x00000000
	.align		4
        /*0014*/ 	.word	0xfffffffd
	.align		4
        /*0018*/ 	.word	0x00000000
	.align		4
        /*001c*/ 	.word	0xfffffffc


//--------------------- .nv.constant3             --------------------------
	.section	.nv.constant3,"a",@progbits
	.align	4
.nv.constant3:
	.type		filter_CUDA,@object
	.size		filter_CUDA,(.L_0 - filter_CUDA)
filter_CUDA:
        /*0000*/ 	.byte	0xff, 0xff, 0xff, 0xff, 0xff, 0xff, 0xff, 0xff, 0xff, 0xff, 0xff, 0xff, 0xff, 0xff, 0xff, 0xff
        /*0010*/ 	.byte	0x09, 0x00, 0x00, 0x00, 0xff, 0xff, 0xff, 0xff, 0xff, 0xff, 0xff, 0xff, 0xff, 0xff, 0xff, 0xff
        /*0020*/ 	.byte	0xff, 0xff, 0xff, 0xff
.L_0:


//--------------------- .text._Z33applyHighPassFilterCUDA_GrayscalePhS_ii --------------------------
	.section	.text._Z33applyHighPassFilterCUDA_GrayscalePhS_ii,"ax",@progbits
	.align	128
        .global         _Z33applyHighPassFilterCUDA_GrayscalePhS_ii
        .type           _Z33applyHighPassFilterCUDA_GrayscalePhS_ii,@function
        .size           _Z33applyHighPassFilterCUDA_GrayscalePhS_ii,(.L_x_2 - _Z33applyHighPassFilterCUDA_GrayscalePhS_ii)
        .other          _Z33applyHighPassFilterCUDA_GrayscalePhS_ii,@"STO_CUDA_ENTRY STV_DEFAULT"
_Z33applyHighPassFilterCUDA_GrayscalePhS_ii:
.text._Z33applyHighPassFilterCUDA_GrayscalePhS_ii:
[----:B------:R-:W-:Y:S01]  /*0000*/  LDC R1, c[0x0][0x37c] ;  /* 0x0000df00ff017b82 */ /* 0x000fe20000000800 */
[----:B------:R-:W0:Y:S07]  /*0010*/  S2R R3, SR_TID.X ;  /* 0x0000000000037919 */ /* 0x000e2e0000002100 */
[----:B------:R-:W0:Y:S01]  /*0020*/  S2UR UR5, SR_CTAID.X ;  /* 0x00000000000579c3 */ /* 0x000e220000002500 */
[----:B------:R-:W1:Y:S01]  /*0030*/  LDCU.64 UR8, c[0x0][0x390] ;  /* 0x00007200ff0877ac */ /* 0x000e620008000a00 */
[----:B------:R-:W2:Y:S06]  /*0040*/  S2R R5, SR_TID.Y ;  /* 0x0000000000057919 */ /* 0x000eac0000002200 */
[----:B------:R-:W0:Y:S08]  /*0050*/  LDC R0, c[0x0][0x360] ;  /* 0x0000d800ff007b82 */ /* 0x000e300000000800 */
[----:B------:R-:W2:Y:S01]  /*0060*/  S2UR UR6, SR_CTAID.Y ;  /* 0x00000000000679c3 */ /* 0x000ea20000002600 */
[----:B-1----:R-:W-:-:S07]  /*0070*/  UIADD3 UR4, UPT, UPT, UR8, -0x1, URZ ;  /* 0xffffffff08047890 */ /* 0x002fce000fffe0ff */
[----:B------:R-:W2:Y:S01]  /*0080*/  LDC R2, c[0x0][0x364] ;  /* 0x0000d900ff027b82 */ /* 0x000ea20000000800 */
[----:B0-----:R-:W-:-:S05]  /*0090*/  IMAD R0, R0, UR5, R3 ;  /* 0x0000000500007c24 */ /* 0x001fca000f8e0203 */
[----:B------:R-:W-:Y:S01]  /*00a0*/  ISETP.GE.AND P0, PT, R0, UR4, PT ;  /* 0x0000000400007c0c */ /* 0x000fe2000bf06270 */
[----:B------:R-:W-:-:S03]  /*00b0*/  UIADD3 UR4, UPT, UPT, UR9, -0x1, URZ ;  /* 0xffffffff09047890 */ /* 0x000fc6000fffe0ff */
[----:B------:R-:W-:Y:S01]  /*00c0*/  ISETP.LT.OR P0, PT, R0, 0x1, P0 ;  /* 0x000000010000780c */ /* 0x000fe20000701670 */
[----:B--2---:R-:W-:-:S05]  /*00d0*/  IMAD R2, R2, UR6, R5 ;  /* 0x0000000602027c24 */ /* 0x004fca000f8e0205 */
[----:B------:R-:W-:-:S04]  /*00e0*/  ISETP.EQ.OR P0, PT, R2, RZ, P0 ;  /* 0x000000ff0200720c */ /* 0x000fc80000702670 */
[----:B------:R-:W-:-:S13]  /*00f0*/  ISETP.GE.OR P0, PT, R2, UR4, P0 ;  /* 0x0000000402007c0c */ /* 0x000fda0008706670 */
[----:B------:R-:W-:Y:S05]  /*0100*/  @P0 EXIT ;  /* 0x000000000000094d */ /* 0x000fea0003800000 */
[----:B------:R-:W0:Y:S01]  /*0110*/  LDCU.128 UR12, c[0x0][0x380] ;  /* 0x00007000ff0c77ac */ /* 0x000e220008000c00 */
[----:B------:R-:W-:Y:S01]  /*0120*/  VIADD R3, R2, 0xffffffff ;  /* 0xffffffff02037836 */ /* 0x000fe20000000000 */
[----:B------:R-:W1:Y:S03]  /*0130*/  LDCU.64 UR4, c[0x0][0x358] ;  /* 0x00006b00ff0477ac */ /* 0x000e660008000a00 */
[----:B------:R-:W-:Y:S01]  /*0140*/  IMAD R0, R3, UR8, R0 ;  /* 0x0000000803007c24 */ /* 0x000fe2000f8e0200 */
[----:B------:R-:W-:-:S04]  /*0150*/  USHF.R.S32.HI UR6, URZ, 0x1f, UR8 ;  /* 0x0000001fff067899 */ /* 0x000fc80008011408 */
[----:B------:R-:W-:Y:S01]  /*0160*/  IADD3 R3, PT, PT, R0, -0x1, RZ ;  /* 0xffffffff00037810 */ /* 0x000fe20007ffe0ff */
[----:B------:R-:W2:Y:S01]  /*0170*/  LDCU.128 UR16, c[0x3][URZ] ;  /* 0x00c00000ff1077ac */ /* 0x000ea20008000c00 */
[----:B------:R-:W3:Y:S02]  /*0180*/  LDCU.128 UR20, c[0x3][0x10] ;  /* 0x00c00200ff1477ac */ /* 0x000ee40008000c00 */
[----:B0-----:R-:W-:-:S04]  /*0190*/  IADD3 R2, P0, PT, R3, UR12, RZ ;  /* 0x0000000c03027c10 */ /* 0x001fc8000ff1e0ff */
[----:B------:R-:W-:Y:S02]  /*01a0*/  LEA.HI.X.SX32 R3, R3, UR13, 0x1, P0 ;  /* 0x0000000d03037c11 */ /* 0x000fe400080f0eff */
[----:B------:R-:W-:-:S03]  /*01b0*/  IADD3 R4, P0, PT, R2, UR8, RZ ;  /* 0x0000000802047c10 */ /* 0x000fc6000ff1e0ff */
[----:B-1----:R-:W2:Y:S01]  /*01c0*/  LDG.E.U8 R8, desc[UR4][R2.64] ;  /* 0x0000000402087981 */ /* 0x002ea2000c1e1100 */
[----:B------:R-:W-:-:S03]  /*01d0*/  IADD3.X R5, PT, PT, R3, UR6, RZ, P0, !PT ;  /* 0x0000000603057c10 */ /* 0x000fc600087fe4ff */
[----:B------:R-:W4:Y:S04]  /*01e0*/  LDG.E.U8 R9, desc[UR4][R2.64+0x1] ;  /* 0x0000010402097981 */ /* 0x000f28000c1e1100 */
[----:B------:R0:W5:Y:S01]  /*01f0*/  LDG.E.U8 R11, desc[UR4][R2.64+0x2] ;  /* 0x00000204020b7981 */ /* 0x000162000c1e1100 */
[----:B------:R-:W-:-:S03]  /*0200*/  IADD3 R6, P0, PT, R4, UR8, RZ ;  /* 0x0000000804067c10 */ /* 0x000fc6000ff1e0ff */
[----:B------:R-:W3:Y:S01]  /*0210*/  LDG.E.U8 R13, desc[UR4][R4.64] ;  /* 0x00000004040d7981 */ /* 0x000ee2000c1e1100 */
[----:B------:R-:W-:Y:S01]  /*0220*/  IADD3.X R7, PT, PT, R5, UR6, RZ, P0, !PT ;  /* 0x0000000605077c10 */ /* 0x000fe200087fe4ff */
[----:B------:R-:W1:Y:S02]  /*0230*/  LDCU UR6, c[0x3][0x20] ;  /* 0x00c00400ff0677ac */ /* 0x000e640008000800 */
[----:B------:R-:W3:Y:S04]  /*0240*/  LDG.E.U8 R15, desc[UR4][R4.64+0x1] ;  /* 0x00000104040f7981 */ /* 0x000ee8000c1e1100 */
[----:B------:R-:W3:Y:S04]  /*0250*/  LDG.E.U8 R17, desc[UR4][R4.64+0x2] ;  /* 0x0000020404117981 */ /* 0x000ee8000c1e1100 */
[----:B------:R-:W3:Y:S04]  /*0260*/  LDG.E.U8 R19, desc[UR4][R6.64] ;  /* 0x0000000406137981 */ /* 0x000ee8000c1e1100 */
[----:B------:R-:W3:Y:S04]  /*0270*/  LDG.E.U8 R21, desc[UR4][R6.64+0x1] ;  /* 0x0000010406157981 */ /* 0x000ee8000c1e1100 */
[----:B------:R-:W1:Y:S01]  /*0280*/  LDG.E.U8 R23, desc[UR4][R6.64+0x2] ;  /* 0x0000020406177981 */ /* 0x000e62000c1e1100 */
[----:B------:R-:W-:-:S05]  /*0290*/  VIADD R0, R0, UR8 ;  /* 0x0000000800007c36 */ /* 0x000fca0008000000 */
[----:B0-----:R-:W-:-:S04]  /*02a0*/  IADD3 R2, P0, PT, R0, UR14, RZ ;  /* 0x0000000e00027c10 */ /* 0x001fc8000ff1e0ff */
[----:B------:R-:W-:Y:S01]  /*02b0*/  LEA.HI.X.SX32 R3, R0, UR15, 0x1, P0 ;  /* 0x0000000f00037c11 */ /* 0x000fe200080f0eff */
[----:B--2---:R-:W-:-:S04]  /*02c0*/  IMAD R8, R8, UR16, RZ ;  /* 0x0000001008087c24 */ /* 0x004fc8000f8e02ff */
[----:B----4-:R-:W-:-:S04]  /*02d0*/  IMAD R8, R9, UR17, R8 ;  /* 0x0000001109087c24 */ /* 0x010fc8000f8e0208 */
[----:B-----5:R-:W-:-:S04]  /*02e0*/  IMAD R8, R11, UR18, R8 ;  /* 0x000000120b087c24 */ /* 0x020fc8000f8e0208 */
[----:B---3--:R-:W-:-:S04]  /*02f0*/  IMAD R8, R13, UR19, R8 ;  /* 0x000000130d087c24 */ /* 0x008fc8000f8e0208 */
[----:B------:R-:W-:-:S04]  /*0300*/  IMAD R8, R15, UR20, R8 ;  /* 0x000000140f087c24 */ /* 0x000fc8000f8e0208 */
[----:B------:R-:W-:-:S04]  /*0310*/  IMAD R8, R17, UR21, R8 ;  /* 0x0000001511087c24 */ /* 0x000fc8000f8e0208 */
[----:B------:R-:W-:-:S04]  /*0320*/  IMAD R8, R19, UR22, R8 ;  /* 0x0000001613087c24 */ /* 0x000fc8000f8e0208 */
[----:B------:R-:W-:-:S04]  /*0330*/  IMAD R8, R21, UR23, R8 ;  /* 0x0000001715087c24 */ /* 0x000fc8000f8e0208 */
[----:B-1----:R-:W-:-:S05]  /*0340*/  IMAD R8, R23, UR6, R8 ;  /* 0x0000000617087c24 */ /* 0x002fca000f8e0208 */
[----:B------:R-:W-:-:S04]  /*0350*/  VIMNMX R8, PT, PT, RZ, R8, !PT ;  /* 0x00000008ff087248 */ /* 0x000fc80007fe0100 */
[----:B------:R-:W-:-:S05]  /*0360*/  VIMNMX R5, PT, PT, R8, 0xff, PT ;  /* 0x000000ff08057848 */ /* 0x000fca0003fe0100 */
[----:B------:R-:W-:Y:S01]  /*0370*/  STG.E.U8 desc[UR4][R2.64], R5 ;  /* 0x0000000502007986 */ /* 0x000fe2000c101104 */
[----:B------:R-:W-:Y:S05]  /*0380*/  EXIT ;  /* 0x000000000000794d */ /* 0x000fea0003800000 */
.L_x_0:
[----:B------:R-:W-:-:S00]  /*0390*/  BRA `(.L_x_0) ;  /* 0xfffffffc00fc7947 */ /* 0x000fc0000383ffff */
[----:B------:R-:W-:-:S00]  /*03a0*/  NOP ;  /* 0x0000000000007918 */ /* 0x000fc00000000000 */
        /* <DEDUP_REMOVED lines=13> */
.L_x_2:


//--------------------- .text._Z23applyHighPassFilterCUDAPhS_ii --------------------------
	.section	.text._Z23applyHighPassFilterCUDAPhS_ii,"ax",@progbits
	.align	128
        .global         _Z23applyHighPassFilterCUDAPhS_ii
        .type           _Z23applyHighPassFilterCUDAPhS_ii,@function
        .size           _Z23applyHighPassFilterCUDAPhS_ii,(.L_x_3 - _Z23applyHighPassFilterCUDAPhS_ii)
        .other          _Z23applyHighPassFilterCUDAPhS_ii,@"STO_CUDA_ENTRY STV_DEFAULT"
_Z23applyHighPassFilterCUDAPhS_ii:
.text._Z23applyHighPassFilterCUDAPhS_ii:
[----:B------:R-:W-:Y:S01]  /*0000*/  LDC R1, c[0x0][0x37c] ;  /* 0x0000df00ff017b82 */ /* 0x000fe20000000800 */
[----:B------:R-:W0:Y:S07]  /*0010*/  S2R R0, SR_TID.X ;  /* 0x0000000000007919 */ /* 0x000e2e0000002100 */
[----:B------:R-:W0:Y:S01]  /*0020*/  S2UR UR4, SR_CTAID.X ;  /* 0x00000000000479c3 */ /* 0x000e220000002500 */
[----:B------:R-:W1:Y:S07]  /*0030*/  S2R R2, SR_TID.Y ;  /* 0x0000000000027919 */ /* 0x000e6e0000002200 */
[----:B------:R-:W0:Y:S08]  /*0040*/  LDC R5, c[0x0][0x360] ;  /* 0x0000d800ff057b82 */ /* 0x000e300000000800 */
[----:B------:R-:W2:Y:S08]  /*0050*/  LDC.64 R6, c[0x0][0x390] ;  /* 0x0000e400ff067b82 */ /* 0x000eb00000000a00 */
[----:B------:R-:W1:Y:S08]  /*0060*/  S2UR UR5, SR_CTAID.Y ;  /* 0x00000000000579c3 */ /* 0x000e700000002600 */
[----:B------:R-:W1:Y:S01]  /*0070*/  LDC R9, c[0x0][0x364] ;  /* 0x0000d900ff097b82 */ /* 0x000e620000000800 */
[----:B0-----:R-:W-:Y:S01]  /*0080*/  IMAD R5, R5, UR4, R0 ;  /* 0x0000000405057c24 */ /* 0x001fe2000f8e0200 */
[----:B--2---:R-:W-:-:S04]  /*0090*/  IADD3 R0, PT, PT, R6, -0x1, RZ ;  /* 0xffffffff06007810 */ /* 0x004fc80007ffe0ff */
[----:B------:R-:W-:Y:S02]  /*00a0*/  ISETP.GE.AND P0, PT, R5, R0, PT ;  /* 0x000000000500720c */ /* 0x000fe40003f06270 */
[----:B------:R-:W-:Y:S02]  /*00b0*/  IADD3 R0, PT, PT, R7, -0x1, RZ ;  /* 0xffffffff07007810 */ /* 0x000fe40007ffe0ff */
[----:B------:R-:W-:Y:S01]  /*00c0*/  ISETP.LT.OR P0, PT, R5, 0x1, P0 ;  /* 0x000000010500780c */ /* 0x000fe20000701670 */
[----:B-1----:R-:W-:-:S05]  /*00d0*/  IMAD R9, R9, UR5, R2 ;  /* 0x0000000509097c24 */ /* 0x002fca000f8e0202 */
[----:B------:R-:W-:-:S04]  /*00e0*/  ISETP.EQ.OR P0, PT, R9, RZ, P0 ;  /* 0x000000ff0900720c */ /* 0x000fc80000702670 */
[----:B------:R-:W-:-:S13]  /*00f0*/  ISETP.GE.OR P0, PT, R9, R0, P0 ;  /* 0x000000000900720c */ /* 0x000fda0000706670 */
[----:B------:R-:W-:Y:S05]  /*0100*/  @P0 EXIT ;  /* 0x000000000000094d */ /* 0x000fea0003800000 */
[CC--:B------:R-:W-:Y:S01]  /*0110*/  IMAD R0, R9.reuse, R6.reuse, R6 ;  /* 0x0000000609007224 */ /* 0x0c0fe200078e0206 */
[----:B------:R-:W-:Y:S01]  /*0120*/  IADD3 R3, PT, PT, -R6, RZ, RZ ;  /* 0x000000ff06037210 */ /* 0x000fe20007ffe1ff */
[----:B------:R-:W0:Y:S01]  /*0130*/  LDCU.128 UR8, c[0x0][0x380] ;  /* 0x00007000ff0877ac */ /* 0x000e220008000c00 */
[----:B------:R-:W-:Y:S02]  /*0140*/  HFMA2 R15, -RZ, RZ, 0, 1.78813934326171875e-07 ;  /* 0x00000003ff0f7431 */ /* 0x000fe400000001ff */
[----:B------:R-:W-:Y:S01]  /*0150*/  IMAD R9, R9, R6, R5 ;  /* 0x0000000609097224 */ /* 0x000fe200078e0205 */
[----:B------:R-:W-:Y:S01]  /*0160*/  LEA R0, R3, R0, 0x1 ;  /* 0x0000000003007211 */ /* 0x000fe200078e08ff */
[----:B------:R-:W1:Y:S03]  /*0170*/  LDCU.64 UR4, c[0x0][0x358] ;  /* 0x00006b00ff0477ac */ /* 0x000e660008000a00 */
[----:B------:R-:W-:Y:S01]  /*0180*/  IADD3 R0, PT, PT, R5, R0, RZ ;  /* 0x0000000005007210 */ /* 0x000fe20007ffe0ff */
[----:B------:R-:W2:Y:S04]  /*0190*/  LDCU.128 UR12, c[0x3][URZ] ;  /* 0x00c00000ff0c77ac */ /* 0x000ea80008000c00 */
[----:B------:R-:W-:Y:S01]  /*01a0*/  IMAD R7, R0, R15, -0x3 ;  /* 0xfffffffd00077424 */ /* 0x000fe200078e020f */
[----:B------:R-:W3:Y:S01]  /*01b0*/  LDCU.128 UR16, c[0x3][0x10] ;  /* 0x00c00200ff1077ac */ /* 0x000ee20008000c00 */
[----:B------:R-:W4:Y:S03]  /*01c0*/  LDCU UR6, c[0x3][0x20] ;  /* 0x00c00400ff0677ac */ /* 0x000f260008000800 */
[----:B0-----:R-:W-:-:S04]  /*01d0*/  IADD3 R2, P0, PT, R7, UR8, RZ ;  /* 0x0000000807027c10 */ /* 0x001fc8000ff1e0ff */
[----:B------:R-:W-:Y:S01]  /*01e0*/  LEA.HI.X.SX32 R3, R7, UR9, 0x1, P0 ;  /* 0x0000000907037c11 */ /* 0x000fe200080f0eff */
[----:B------:R-:W-:-:S04]  /*01f0*/  IMAD R7, R6, 0x3, R7 ;  /* 0x0000000306077824 */ /* 0x000fc800078e0207 */
[----:B-1----:R-:W2:Y:S01]  /*0200*/  LDG.E.U8 R8, desc[UR4][R2.64] ;  /* 0x0000000402087981 */ /* 0x002ea2000c1e1100 */
[----:B------:R-:W-:Y:S02]  /*0210*/  IADD3 R4, P0, PT, R7, UR8, RZ ;  /* 0x0000000807047c10 */ /* 0x000fe4000ff1e0ff */
[----:B------:R-:W-:Y:S01]  /*0220*/  IADD3 R6, PT, PT, R9, R6, RZ ;  /* 0x0000000609067210 */ /* 0x000fe20007ffe0ff */
[----:B------:R-:W5:Y:S01]  /*0230*/  LDG.E.U8 R11, desc[UR4][R2.64+0x3] ;  /* 0x00000304020b7981 */ /* 0x000f62000c1e1100 */
[----:B------:R-:W-:-:S03]  /*0240*/  LEA.HI.X.SX32 R5, R7, UR9, 0x1, P0 ;  /* 0x0000000907057c11 */ /* 0x000fc600080f0eff */
[----:B------:R-:W3:Y:S01]  /*0250*/  LDG.E.U8 R13, desc[UR4][R2.64+0x6] ;  /* 0x00000604020d7981 */ /* 0x000ee2000c1e1100 */
[----:B------:R-:W-:-:S03]  /*0260*/  IMAD R0, R6, R15, -0x3 ;  /* 0xfffffffd06007424 */ /* 0x000fc600078e020f */
[----:B------:R-:W4:Y:S02]  /*0270*/  LDG.E.U8 R15, desc[UR4][R4.64] ;  /* 0x00000004040f7981 */ /* 0x000f24000c1e1100 */
[C---:B------:R-:W-:Y:S02]  /*0280*/  IADD3 R6, P0, PT, R0.reuse, UR8, RZ ;  /* 0x0000000800067c10 */ /* 0x040fe4000ff1e0ff */
[----:B------:R-:W4:Y:S02]  /*0290*/  LDG.E.U8 R17, desc[UR4][R4.64+0x3] ;  /* 0x0000030404117981 */ /* 0x000f24000c1e1100 */
[----:B------:R-:W-:Y:S02]  /*02a0*/  LEA.HI.X.SX32 R7, R0, UR9, 0x1, P0 ;  /* 0x0000000900077c11 */ /* 0x000fe400080f0eff */
[----:B------:R-:W4:Y:S04]  /*02b0*/  LDG.E.U8 R19, desc[UR4][R4.64+0x6] ;  /* 0x0000060404137981 */ /* 0x000f28000c1e1100 */
[----:B------:R-:W4:Y:S04]  /*02c0*/  LDG.E.U8 R21, desc[UR4][R6.64] ;  /* 0x0000000406157981 */ /* 0x000f28000c1e1100 */
[----:B------:R-:W4:Y:S04]  /*02d0*/  LDG.E.U8 R23, desc[UR4][R6.64+0x3] ;  /* 0x0000030406177981 */ /* 0x000f28000c1e1100 */
[----:B------:R-:W4:Y:S01]  /*02e0*/  LDG.E.U8 R25, desc[UR4][R6.64+0x6] ;  /* 0x0000060406197981 */ /* 0x000f22000c1e1100 */
[----:B------:R-:W-:Y:S01]  /*02f0*/  LEA R9, R9, R9, 0x1 ;  /* 0x0000000909097211 */ /* 0x000fe200078e08ff */
[----:B--2---:R-:W-:-:S04]  /*0300*/  IMAD R8, R8, UR12, RZ ;  /* 0x0000000c08087c24 */ /* 0x004fc8000f8e02ff */
[----:B-----5:R-:W-:-:S04]  /*0310*/  IMAD R8, R11, UR13, R8 ;  /* 0x0000000d0b087c24 */ /* 0x020fc8000f8e0208 */
[----:B---3--:R-:W-:-:S04]  /*0320*/  IMAD R8, R13, UR14, R8 ;  /* 0x0000000e0d087c24 */ /* 0x008fc8000f8e0208 */
[----:B----4-:R-:W-:-:S04]  /*0330*/  IMAD R8, R15, UR15, R8 ;  /* 0x0000000f0f087c24 */ /* 0x010fc8000f8e0208 */
[----:B------:R-:W-:-:S04]  /*0340*/  IMAD R8, R17, UR16, R8 ;  /* 0x0000001011087c24 */ /* 0x000fc8000f8e0208 */
[----:B------:R-:W-:-:S04]  /*0350*/  IMAD R8, R19, UR17, R8 ;  /* 0x0000001113087c24 */ /* 0x000fc8000f8e0208 */
[----:B------:R-:W-:-:S04]  /*0360*/  IMAD R8, R21, UR18, R8 ;  /* 0x0000001215087c24 */ /* 0x000fc8000f8e0208 */
[----:B------:R-:W-:-:S04]  /*0370*/  IMAD R8, R23, UR19, R8 ;  /* 0x0000001317087c24 */ /* 0x000fc8000f8e0208 */
[----:B------:R-:W-:Y:S01]  /*0380*/  IMAD R25, R25, UR6, R8 ;  /* 0x0000000619197c24 */ /* 0x000fe2000f8e0208 */
[----:B------:R-:W-:-:S04]  /*0390*/  IADD3 R8, P0, PT, R9, UR10, RZ ;  /* 0x0000000a09087c10 */ /* 0x000fc8000ff1e0ff */
[----:B------:R-:W-:Y:S02]  /*03a0*/  VIMNMX R25, PT, PT, RZ, R25, !PT ;  /* 0x00000019ff197248 */ /* 0x000fe40007fe0100 */
[----:B------:R-:W-:Y:S02]  /*03b0*/  LEA.HI.X.SX32 R9, R9, UR11, 0x1, P0 ;  /* 0x0000000b09097c11 */ /* 0x000fe400080f0eff */
[----:B------:R-:W-:-:S05]  /*03c0*/  VIMNMX R25, PT, PT, R25, 0xff, PT ;  /* 0x000000ff19197848 */ /* 0x000fca0003fe0100 */
[----:B------:R0:W-:Y:S04]  /*03d0*/  STG.E.U8 desc[UR4][R8.64], R25 ;  /* 0x0000001908007986 */ /* 0x0001e8000c101104 */
[----:B------:R-:W2:Y:S04]  /*03e0*/  LDG.E.U8 R0, desc[UR4][R2.64+0x1] ;  /* 0x0000010402007981 */ /* 0x000ea8000c1e1100 */
[----:B------:R-:W3:Y:S04]  /*03f0*/  LDG.E.U8 R11, desc[UR4][R2.64+0x4] ;  /* 0x00000404020b7981 */ /* 0x000ee8000c1e1100 */
[----:B------:R-:W4:Y:S04]  /*0400*/  LDG.E.U8 R13, desc[UR4][R2.64+0x7] ;  /* 0x00000704020d7981 */ /* 0x000f28000c1e1100 */
[----:B------:R-:W5:Y:S04]  /*0410*/  LDG.E.U8 R15, desc[UR4][R4.64+0x1] ;  /* 0x00000104040f7981 */ /* 0x000f68000c1e1100 */
[----:B------:R-:W5:Y:S04]  /*0420*/  LDG.E.U8 R17, desc[UR4][R4.64+0x4] ;  /* 0x0000040404117981 */ /* 0x000f68000c1e1100 */
[----:B------:R-:W5:Y:S04]  /*0430*/  LDG.E.U8 R19, desc[UR4][R4.64+0x7] ;  /* 0x0000070404137981 */ /* 0x000f68000c1e1100 */
[----:B------:R-:W5:Y:S04]  /*0440*/  LDG.E.U8 R21, desc[UR4][R6.64+0x1] ;  /* 0x0000010406157981 */ /* 0x000f68000c1e1100 */
[----:B------:R-:W5:Y:S04]  /*0450*/  LDG.E.U8 R23, desc[UR4][R6.64+0x4] ;  /* 0x0000040406177981 */ /* 0x000f68000c1e1100 */
[----:B------:R-:W5:Y:S01]  /*0460*/  LDG.E.U8 R27, desc[UR4][R6.64+0x7] ;  /* 0x00000704061b7981 */ /* 0x000f62000c1e1100 */
[----:B--2---:R-:W-:-:S04]  /*0470*/  IMAD R0, R0, UR12, RZ ;  /* 0x0000000c00007c24 */ /* 0x004fc8000f8e02ff */
[----:B---3--:R-:W-:-:S04]  /*0480*/  IMAD R0, R11, UR13, R0 ;  /* 0x0000000d0b007c24 */ /* 0x008fc8000f8e0200 */
[----:B----4-:R-:W-:-:S04]  /*0490*/  IMAD R0, R13, UR14, R0 ;  /* 0x0000000e0d007c24 */ /* 0x010fc8000f8e0200 */
[----:B-----5:R-:W-:-:S04]  /*04a0*/  IMAD R0, R15, UR15, R0 ;  /* 0x0000000f0f007c24 */ /* 0x020fc8000f8e0200 */
[----:B------:R-:W-:-:S04]  /*04b0*/  IMAD R0, R17, UR16, R0 ;  /* 0x0000001011007c24 */ /* 0x000fc8000f8e0200 */
[----:B------:R-:W-:-:S04]  /*04c0*/  IMAD R0, R19, UR17, R0 ;  /* 0x0000001113007c24 */ /* 0x000fc8000f8e0200 */
[----:B------:R-:W-:-:S04]  /*04d0*/  IMAD R0, R21, UR18, R0 ;  /* 0x0000001215007c24 */ /* 0x000fc8000f8e0200 */
[----:B------:R-:W-:-:S04]  /*04e0*/  IMAD R0, R23, UR19, R0 ;  /* 0x0000001317007c24 */ /* 0x000fc8000f8e0200 */
[----:B------:R-:W-:-:S05]  /*04f0*/  IMAD R0, R27, UR6, R0 ;  /* 0x000000061b007c24 */ /* 0x000fca000f8e0200 */
[----:B------:R-:W-:-:S04]  /*0500*/  VIMNMX R0, PT, PT, RZ, R0, !PT ;  /* 0x00000000ff007248 */ /* 0x000fc80007fe0100 */
[----:B------:R-:W-:-:S05]  /*0510*/  VIMNMX R11, PT, PT, R0, 0xff, PT ;  /* 0x000000ff000b7848 */ /* 0x000fca0003fe0100 */
[----:B------:R-:W-:Y:S04]  /*0520*/  STG.E.U8 desc[UR4][R8.64+0x1], R11 ;  /* 0x0000010b08007986 */ /* 0x000fe8000c101104 */
[----:B------:R-:W2:Y:S04]  /*0530*/  LDG.E.U8 R0, desc[UR4][R2.64+0x2] ;  /* 0x0000020402007981 */ /* 0x000ea8000c1e1100 */
[----:B------:R-:W3:Y:S04]  /*0540*/  LDG.E.U8 R13, desc[UR4][R2.64+0x5] ;  /* 0x00000504020d7981 */ /* 0x000ee8000c1e1100 */
[----:B------:R-:W4:Y:S04]  /*0550*/  LDG.E.U8 R15, desc[UR4][R2.64+0x8] ;  /* 0x00000804020f7981 */ /* 0x000f28000c1e1100 */
[----:B------:R-:W5:Y:S04]  /*0560*/  LDG.E.U8 R17, desc[UR4][R4.64+0x2] ;  /* 0x0000020404117981 */ /* 0x000f68000c1e1100 */
[----:B------:R-:W5:Y:S04]  /*0570*/  LDG.E.U8 R19, desc[UR4][R4.64+0x5] ;  /* 0x0000050404137981 */ /* 0x000f68000c1e1100 */
[----:B------:R-:W5:Y:S04]  /*0580*/  LDG.E.U8 R21, desc[UR4][R4.64+0x8] ;  /* 0x0000080404157981 */ /* 0x000f68000c1e1100 */
[----:B------:R-:W5:Y:S04]  /*0590*/  LDG.E.U8 R23, desc[UR4][R6.64+0x2] ;  /* 0x0000020406177981 */ /* 0x000f68000c1e1100 */
[----:B0-----:R-:W5:Y:S04]  /*05a0*/  LDG.E.U8 R25, desc[UR4][R6.64+0x5] ;  /* 0x0000050406197981 */ /* 0x001f68000c1e1100 */
        /* <DEDUP_REMOVED lines=12> */
[----:B------:R-:W-:Y:S01]  /*0670*/  STG.E.U8 desc[UR4][R8.64+0x2], R3 ;  /* 0x0000020308007986 */ /* 0x000fe2000c101104 */
[----:B------:R-:W-:Y:S05]  /*0680*/  EXIT ;  /* 0x000000000000794d */ /* 0x000fea0003800000 */
.L_x_1:
        /* <DEDUP_REMOVED lines=15> */
.L_x_3:


//--------------------- .nv.shared.reserved.0     --------------------------
	.section	.nv.shared.reserved.0,"aw",@nobits
	.weak		__nv_reservedSMEM_offset_0_alias
	.size		__nv_reservedSMEM_offset_0_alias, 0, 64
	.other		__nv_reservedSMEM_offset_0_alias,@"STO_CUDA_RESERVED_SHARED STV_DEFAULT"
__nv_reservedSMEM_offset_0_alias:
	.zero		0
	.zero		64


//--------------------- .nv.constant0._Z33applyHighPassFilterCUDA_GrayscalePhS_ii --------------------------
	.section	.nv.constant0._Z33applyHighPassFilterCUDA_GrayscalePhS_ii,"a",@progbits
	.sectionflags	@""
	.align	4
.nv.constant0._Z33applyHighPassFilterCUDA_GrayscalePhS_ii:
	.zero		920


//--------------------- .nv.constant0._Z23applyHighPassFilterCUDAPhS_ii --------------------------
	.section	.nv.constant0._Z23applyHighPassFilterCUDAPhS_ii,"a",@progbits
	.sectionflags	@""
	.align	4
.nv.constant0._Z23applyHighPassFilterCUDAPhS_ii:
	.zero		920


//--------------------- SYMBOLS --------------------------

	.type		.nv.reservedSmem.offset0,@object
	.size		.nv.reservedSmem.offset0,0x4
